//
// Generated by NVIDIA NVVM Compiler
//
// Compiler Build ID: CL-36424714
// Cuda compilation tools, release 13.0, V13.0.88
// Based on NVVM 20.0.0
//

.version 9.0
.target sm_100
.address_size 64

	// .globl	_Z7oddEvenPii

.visible .entry _Z7oddEvenPii(
	.param .u64 .ptr .align 1 _Z7oddEvenPii_param_0,
	.param .u32 _Z7oddEvenPii_param_1
)
{
	.reg .pred 	%p<5>;
	.reg .b32 	%r<12>;
	.reg .b64 	%rd<7>;

	ld.param.u64 	%rd3, [_Z7oddEvenPii_param_0];
	ld.param.u32 	%r5, [_Z7oddEvenPii_param_1];
	mov.u32 	%r7, %tid.x;
	mov.u32 	%r8, %ctaid.x;
	mov.u32 	%r9, %ntid.x;
	mad.lo.s32 	%r10, %r8, %r9, %r7;
	and.b32  	%r11, %r10, -2147483647;
	setp.ne.s32 	%p1, %r11, 1;
	add.s32 	%r2, %r10, 1;
	setp.ge.s32 	%p2, %r2, %r5;
	or.pred  	%p3, %p1, %p2;
	@%p3 bra 	$L__BB0_3;
	cvta.to.global.u64 	%rd4, %rd3;
	mul.wide.u32 	%rd5, %r10, 4;
	add.s64 	%rd1, %rd4, %rd5;
	ld.global.u32 	%r3, [%rd1];
	mul.wide.u32 	%rd6, %r2, 4;
	add.s64 	%rd2, %rd4, %rd6;
	ld.global.u32 	%r4, [%rd2];
	setp.le.s32 	%p4, %r3, %r4;
	@%p4 bra 	$L__BB0_3;
	st.global.u32 	[%rd1], %r4;
	st.global.u32 	[%rd2], %r3;
$L__BB0_3:
	ret;

}
	// .globl	_Z7evenOddPii
.visible .entry _Z7evenOddPii(
	.param .u64 .ptr .align 1 _Z7evenOddPii_param_0,
	.param .u32 _Z7evenOddPii_param_1
)
{
	.reg .pred 	%p<5>;
	.reg .b32 	%r<12>;
	.reg .b64 	%rd<5>;

	ld.param.u64 	%rd2, [_Z7evenOddPii_param_0];
	ld.param.u32 	%r4, [_Z7evenOddPii_param_1];
	mov.u32 	%r6, %tid.x;
	mov.u32 	%r7, %ctaid.x;
	mov.u32 	%r8, %ntid.x;
	mad.lo.s32 	%r9, %r7, %r8, %r6;
	and.b32  	%r10, %r9, 1;
	setp.eq.b32 	%p1, %r10, 1;
	add.s32 	%r11, %r9, 1;
	setp.ge.s32 	%p2, %r11, %r4;
	or.pred  	%p3, %p1, %p2;
	@%p3 bra 	$L__BB1_3;
	cvta.to.global.u64 	%rd3, %rd2;
	mul.wide.s32 	%rd4, %r9, 4;
	add.s64 	%rd1, %rd3, %rd4;
	ld.global.u32 	%r2, [%rd1];
	ld.global.u32 	%r3, [%rd1+4];
	setp.le.s32 	%p4, %r2, %r3;
	@%p4 bra 	$L__BB1_3;
	st.global.u32 	[%rd1], %r3;
	st.global.u32 	[%rd1+4], %r2;
$L__BB1_3:
	ret;

}


// ===== COMPILED SASS (sm_100) =====

	.target	sm_100

	.elftype	@"ET_EXEC"


//--------------------- .note.nv.tkinfo           --------------------------
	.section	.note.nv.tkinfo,"",@"SHT_NOTE"
	.sectionflags	@"SHF_NOTE_NV_TKINFO"
	.tkinfo
        /*0018*/ 	.word	0x00000002
        /*0030*/ 	.string	""
        /*0030*/ 	.string	"ptxas"
        /*0030*/ 	.string	"Cuda compilation tools, release 13.0, V13.0.88"
        /*0030*/ 	.string	"Build cuda_13.0.r13.0/compiler.36424714_0"
        /*0030*/ 	.string	"-arch sm_100 -m 64 "



//--------------------- .note.nv.cuinfo           --------------------------
	.section	.note.nv.cuinfo,"",@"SHT_NOTE"
	.sectionflags	@"SHF_NOTE_NV_CUINFO"
        /*0018*/ 	.short	0x0002
        /*001a*/ 	.short	0x0064
        /*001c*/ 	.short	0x0082
	.zero		2


//--------------------- .nv.info                  --------------------------
	.section	.nv.info,"",@"SHT_CUDA_INFO"
	.align	4


	//----- nvinfo : EIATTR_REGCOUNT
	.align		4
        /*0000*/ 	.byte	0x04, 0x2f
        /*0002*/ 	.short	(.L_1 - .L_0)
	.align		4
.L_0:
        /*0004*/ 	.word	index@(_Z7oddEvenPii)
        /*0008*/ 	.word	0x0000000a


	//----- nvinfo : EIATTR_FRAME_SIZE
	.align		4
.L_1:
        /*000c*/ 	.byte	0x04, 0x11
        /*000e*/ 	.short	(.L_3 - .L_2)
	.align		4
.L_2:
        /*0010*/ 	.word	index@(_Z7oddEvenPii)
        /*0014*/ 	.word	0x00000000


	//----- nvinfo : EIATTR_REGCOUNT
	.align		4
.L_3:
        /*0018*/ 	.byte	0x04, 0x2f
        /*001a*/ 	.short	(.L_5 - .L_4)
	.align		4
.L_4:
        /*001c*/ 	.word	index@(_Z7evenOddPii)
        /*0020*/ 	.word	0x00000008


	//----- nvinfo : EIATTR_FRAME_SIZE
	.align		4
.L_5:
        /*0024*/ 	.byte	0x04, 0x11
        /*0026*/ 	.short	(.L_7 - .L_6)
	.align		4
.L_6:
        /*0028*/ 	.word	index@(_Z7evenOddPii)
        /*002c*/ 	.word	0x00000000


	//----- nvinfo : EIATTR_MIN_STACK_SIZE
	.align		4
.L_7:
        /*0030*/ 	.byte	0x04, 0x12
        /*0032*/ 	.short	(.L_9 - .L_8)
	.align		4
.L_8:
        /*0034*/ 	.word	index@(_Z7evenOddPii)
        /*0038*/ 	.word	0x00000000


	//----- nvinfo : EIATTR_MIN_STACK_SIZE
	.align		4
.L_9:
        /*003c*/ 	.byte	0x04, 0x12
        /*003e*/ 	.short	(.L_11 - .L_10)
	.align		4
.L_10:
        /*0040*/ 	.word	index@(_Z7oddEvenPii)
        /*0044*/ 	.word	0x00000000
.L_11:


//--------------------- .nv.compat                --------------------------
	.section	.nv.compat,"",@"SHT_CUDA_COMPAT_INFO"
	.align	4
        /*0000*/ 	.byte	0x02, 0x09, 0x00, 0x00, 0x02, 0x02, 0x01, 0x00, 0x02, 0x05, 0x05, 0x00, 0x03, 0x07, 0x01, 0x01
        /*0010*/ 	.byte	0x02, 0x03, 0x00, 0x00, 0x02, 0x06, 0x01, 0x00, 0x04, 0x0b, 0x08, 0x00, 0x09, 0x00, 0x00, 0x00
        /*0020*/ 	.byte	0x00, 0x00, 0x00, 0x00


//--------------------- .nv.info._Z7evenOddPii    --------------------------
	.section	.nv.info._Z7evenOddPii,"",@"SHT_CUDA_INFO"
	.sectionflags	@""
	.align	4


	//----- nvinfo : EIATTR_CUDA_API_VERSION
	.align		4
        /*0000*/ 	.byte	0x04, 0x37
        /*0002*/ 	.short	(.L_13 - .L_12)
.L_12:
        /*0004*/ 	.word	0x00000082


	//----- nvinfo : EIATTR_KPARAM_INFO
	.align		4
.L_13:
        /*0008*/ 	.byte	0x04, 0x17
        /*000a*/ 	.short	(.L_15 - .L_14)
.L_14:
        /*000c*/ 	.word	0x00000000
        /*0010*/ 	.short	0x0001
        /*0012*/ 	.short	0x0008
        /*0014*/ 	.byte	0x00, 0xf0, 0x11, 0x00


	//----- nvinfo : EIATTR_KPARAM_INFO
	.align		4
.L_15:
        /*0018*/ 	.byte	0x04, 0x17
        /*001a*/ 	.short	(.L_17 - .L_16)
.L_16:
        /*001c*/ 	.word	0x00000000
        /*0020*/ 	.short	0x0000
        /*0022*/ 	.short	0x0000
        /*0024*/ 	.byte	0x00, 0xf5, 0x21, 0x00


	//----- nvinfo : EIATTR_SPARSE_MMA_MASK
	.align		4
.L_17:
        /*0028*/ 	.byte	0x03, 0x50
        /*002a*/ 	.short	0x0000


	//----- nvinfo : EIATTR_MAXREG_COUNT
	.align		4
        /*002c*/ 	.byte	0x03, 0x1b
        /*002e*/ 	.short	0x00ff


	//----- nvinfo : EIATTR_MERCURY_ISA_VERSION
	.align		4
        /*0030*/ 	.byte	0x03, 0x5f
        /*0032*/ 	.short	0x0101


	//----- nvinfo : EIATTR_VRC_CTA_INIT_COUNT
	.align		4
        /*0034*/ 	.byte	0x02, 0x4a
	.zero		1
	.zero		1


	//----- nvinfo : EIATTR_EXIT_INSTR_OFFSETS
	.align		4
        /*0038*/ 	.byte	0x04, 0x1c
        /*003a*/ 	.short	(.L_19 - .L_18)


	//   ....[0]....
.L_18:
        /*003c*/ 	.word	0x000000a0


	//   ....[1]....
        /*0040*/ 	.word	0x00000110


	//   ....[2]....
        /*0044*/ 	.word	0x00000140


	//----- nvinfo : EIATTR_CBANK_PARAM_SIZE
	.align		4
.L_19:
        /*0048*/ 	.byte	0x03, 0x19
        /*004a*/ 	.short	0x000c


	//----- nvinfo : EIATTR_PARAM_CBANK
	.align		4
        /*004c*/ 	.byte	0x04, 0x0a
        /*004e*/ 	.short	(.L_21 - .L_20)
	.align		4
.L_20:
        /*0050*/ 	.word	index@(.nv.constant0._Z7evenOddPii)
        /*0054*/ 	.short	0x0380
        /*0056*/ 	.short	0x000c


	//----- nvinfo : EIATTR_SW_WAR
	.align		4
.L_21:
        /*0058*/ 	.byte	0x04, 0x36
        /*005a*/ 	.short	(.L_23 - .L_22)
.L_22:
        /*005c*/ 	.word	0x00000008
.L_23:


//--------------------- .nv.info._Z7oddEvenPii    --------------------------
	.section	.nv.info._Z7oddEvenPii,"",@"SHT_CUDA_INFO"
	.sectionflags	@""
	.align	4


	//----- nvinfo : EIATTR_CUDA_API_VERSION
	.align		4
        /*0000*/ 	.byte	0x04, 0x37
        /*0002*/ 	.short	(.L_25 - .L_24)
.L_24:
        /*0004*/ 	.word	0x00000082


	//----- nvinfo : EIATTR_KPARAM_INFO
	.align		4
.L_25:
        /*0008*/ 	.byte	0x04, 0x17
        /*000a*/ 	.short	(.L_27 - .L_26)
.L_26:
        /*000c*/ 	.word	0x00000000
        /*0010*/ 	.short	0x0001
        /*0012*/ 	.short	0x0008
        /*0014*/ 	.byte	0x00, 0xf0, 0x11, 0x00


	//----- nvinfo : EIATTR_KPARAM_INFO
	.align		4
.L_27:
        /*0018*/ 	.byte	0x04, 0x17
        /*001a*/ 	.short	(.L_29 - .L_28)
.L_28:
        /*001c*/ 	.word	0x00000000
        /*0020*/ 	.short	0x0000
        /*0022*/ 	.short	0x0000
        /*0024*/ 	.byte	0x00, 0xf5, 0x21, 0x00


	//----- nvinfo : EIATTR_SPARSE_MMA_MASK
	.align		4
.L_29:
        /*0028*/ 	.byte	0x03, 0x50
        /*002a*/ 	.short	0x0000


	//----- nvinfo : EIATTR_MAXREG_COUNT
	.align		4
        /*002c*/ 	.byte	0x03, 0x1b
        /*002e*/ 	.short	0x00ff


	//----- nvinfo : EIATTR_MERCURY_ISA_VERSION
	.align		4
        /*0030*/ 	.byte	0x03, 0x5f
        /*0032*/ 	.short	0x0101


	//----- nvinfo : EIATTR_VRC_CTA_INIT_COUNT
	.align		4
        /*0034*/ 	.byte	0x02, 0x4a
	.zero		1
	.zero		1


	//----- nvinfo : EIATTR_EXIT_INSTR_OFFSETS
	.align		4
        /*0038*/ 	.byte	0x04, 0x1c
        /*003a*/ 	.short	(.L_31 - .L_30)


	//   ....[0]....
.L_30:
        /*003c*/ 	.word	0x000000a0


	//   ....[1]....
        /*0040*/ 	.word	0x00000120


	//   ....[2]....
        /*0044*/ 	.word	0x00000150


	//----- nvinfo : EIATTR_CBANK_PARAM_SIZE
	.align		4
.L_31:
        /*0048*/ 	.byte	0x03, 0x19
        /*004a*/ 	.short	0x000c


	//----- nvinfo : EIATTR_PARAM_CBANK
	.align		4
        /*004c*/ 	.byte	0x04, 0x0a
        /*004e*/ 	.short	(.L_33 - .L_32)
	.align		4
.L_32:
        /*0050*/ 	.word	index@(.nv.constant0._Z7oddEvenPii)
        /*0054*/ 	.short	0x0380
        /*0056*/ 	.short	0x000c


	//----- nvinfo : EIATTR_SW_WAR
	.align		4
.L_33:
        /*0058*/ 	.byte	0x04, 0x36
        /*005a*/ 	.short	(.L_35 - .L_34)
.L_34:
        /*005c*/ 	.word	0x00000008
.L_35:


//--------------------- .nv.callgraph             --------------------------
	.section	.nv.callgraph,"",@"SHT_CUDA_CALLGRAPH"
	.align	4
	.sectionentsize	8
	.align		4
        /*0000*/ 	.word	0x00000000
	.align		4
        /*0004*/ 	.word	0xffffffff
	.align		4
        /*0008*/ 	.word	0x00000000
	.align		4
        /*000c*/ 	.word	0xfffffffe
	.align		4
        /*0010*/ 	.word	0x00000000
	.align		4
        /*0014*/ 	.word	0xfffffffd
	.align		4
        /*0018*/ 	.word	0x00000000
	.align		4
        /*001c*/ 	.word	0xfffffffc


//--------------------- .text._Z7evenOddPii       --------------------------
	.section	.text._Z7evenOddPii,"ax",@progbits
	.align	128
        .global         _Z7evenOddPii
        .type           _Z7evenOddPii,@function
        .size           _Z7evenOddPii,(.L_x_2 - _Z7evenOddPii)
        .other          _Z7evenOddPii,@"STO_CUDA_ENTRY STV_DEFAULT"
_Z7evenOddPii:
.text._Z7evenOddPii:
[----:B------:R-:W-:Y:S01]  /*0000*/  LDC R1, c[0x0][0x37c] ;  /* 0x0000df00ff017b82 */ /* 0x000fe20000000800 */
[----:B------:R-:W0:Y:S07]  /*0010*/  S2R R5, SR_TID.X ;  /* 0x0000000000057919 */ /* 0x000e2e0000002100 */
[----:B------:R-:W0:Y:S01]  /*0020*/  S2UR UR4, SR_CTAID.X ;  /* 0x00000000000479c3 */ /* 0x000e220000002500 */
[----:B------:R-:W1:Y:S07]  /*0030*/  LDCU UR5, c[0x0][0x388] ;  /* 0x00007100ff0577ac */ /* 0x000e6e0008000800 */
[----:B------:R-:W0:Y:S02]  /*0040*/  LDC R0, c[0x0][0x360] ;  /* 0x0000d800ff007b82 */ /* 0x000e240000000800 */
[----:B0-----:R-:W-:-:S04]  /*0050*/  IMAD R5, R0, UR4, R5 ;  /* 0x0000000400057c24 */ /* 0x001fc8000f8e0205 */
[C---:B------:R-:W-:Y:S01]  /*0060*/  VIADD R2, R5.reuse, 0x1 ;  /* 0x0000000105027836 */ /* 0x040fe20000000000 */
[----:B------:R-:W-:-:S04]  /*0070*/  LOP3.LUT R0, R5, 0x1, RZ, 0xc0, !PT ;  /* 0x0000000105007812 */ /* 0x000fc800078ec0ff */
[----:B-1----:R-:W-:-:S04]  /*0080*/  ISETP.GE.AND P0, PT, R2, UR5, PT ;  /* 0x0000000502007c0c */ /* 0x002fc8000bf06270 */
[----:B------:R-:W-:-:S13]  /*0090*/  ISETP.EQ.U32.OR P0, PT, R0, 0x1, P0 ;  /* 0x000000010000780c */ /* 0x000fda0000702470 */
[----:B------:R-:W-:Y:S05]  /*00a0*/  @P0 EXIT ;  /* 0x000000000000094d */ /* 0x000fea0003800000 */
[----:B------:R-:W0:Y:S01]  /*00b0*/  LDC.64 R2, c[0x0][0x380] ;  /* 0x0000e000ff027b82 */ /* 0x000e220000000a00 */
[----:B------:R-:W1:Y:S01]  /*00c0*/  LDCU.64 UR4, c[0x0][0x358] ;  /* 0x00006b00ff0477ac */ /* 0x000e620008000a00 */
[----:B0-----:R-:W-:-:S05]  /*00d0*/  IMAD.WIDE R2, R5, 0x4, R2 ;  /* 0x0000000405027825 */ /* 0x001fca00078e0202 */
[----:B-1----:R-:W2:Y:S04]  /*00e0*/  LDG.E R5, desc[UR4][R2.64] ;  /* 0x0000000402057981 */ /* 0x002ea8000c1e1900 */
[----:B------:R-:W2:Y:S02]  /*00f0*/  LDG.E R0, desc[UR4][R2.64+0x4] ;  /* 0x0000040402007981 */ /* 0x000ea4000c1e1900 */
[----:B--2---:R-:W-:-:S13]  /*0100*/  ISETP.GT.AND P0, PT, R5, R0, PT ;  /* 0x000000000500720c */ /* 0x004fda0003f04270 */
[----:B------:R-:W-:Y:S05]  /*0110*/  @!P0 EXIT ;  /* 0x000000000000894d */ /* 0x000fea0003800000 */
[----:B------:R-:W-:Y:S04]  /*0120*/  STG.E desc[UR4][R2.64], R0 ;  /* 0x0000000002007986 */ /* 0x000fe8000c101904 */
[----:B------:R-:W-:Y:S01]  /*0130*/  STG.E desc[UR4][R2.64+0x4], R5 ;  /* 0x0000040502007986 */ /* 0x000fe2000c101904 */
[----:B------:R-:W-:Y:S05]  /*0140*/  EXIT ;  /* 0x000000000000794d */ /* 0x000fea0003800000 */
.L_x_0:
[----:B------:R-:W-:-:S00]  /*0150*/  BRA `(.L_x_0) ;  /* 0xfffffffc00fc7947 */ /* 0x000fc0000383ffff */
[----:B------:R-:W-:-:S00]  /*0160*/  NOP ;  /* 0x0000000000007918 */ /* 0x000fc00000000000 */
        /* <DEDUP_REMOVED lines=9> */
.L_x_2:


//--------------------- .text._Z7oddEvenPii       --------------------------
	.section	.text._Z7oddEvenPii,"ax",@progbits
	.align	128
        .global         _Z7oddEvenPii
        .type           _Z7oddEvenPii,@function
        .size           _Z7oddEvenPii,(.L_x_3 - _Z7oddEvenPii)
        .other          _Z7oddEvenPii,@"STO_CUDA_ENTRY STV_DEFAULT"
_Z7oddEvenPii:
.text._Z7oddEvenPii:
[----:B------:R-:W-:Y:S01]  /*0000*/  LDC R1, c[0x0][0x37c] ;  /* 0x0000df00ff017b82 */ /* 0x000fe20000000800 */
[----:B------:R-:W0:Y:S07]  /*0010*/  S2R R3, SR_TID.X ;  /* 0x0000000000037919 */ /* 0x000e2e0000002100 */
[----:B------:R-:W0:Y:S01]  /*0020*/  S2UR UR4, SR_CTAID.X ;  /* 0x00000000000479c3 */ /* 0x000e220000002500 */
[----:B------:R-:W1:Y:S07]  /*0030*/  LDCU UR5, c[0x0][0x388] ;  /* 0x00007100ff0577ac */ /* 0x000e6e0008000800 */
[----:B------:R-:W0:Y:S02]  /*0040*/  LDC R0, c[0x0][0x360] ;  /* 0x0000d800ff007b82 */ /* 0x000e240000000800 */
[----:B0-----:R-:W-:-:S05]  /*0050*/  IMAD R3, R0, UR4, R3 ;  /* 0x0000000400037c24 */ /* 0x001fca000f8e0203 */
[C---:B------:R-:W-:Y:S02]  /*0060*/  IADD3 R7, PT, PT, R3.reuse, 0x1, RZ ;  /* 0x0000000103077810 */ /* 0x040fe40007ffe0ff */
[----:B------:R-:W-:Y:S02]  /*0070*/  LOP3.LUT R0, R3, 0x80000001, RZ, 0xc0, !PT ;  /* 0x8000000103007812 */ /* 0x000fe400078ec0ff */
[----:B-1----:R-:W-:-:S04]  /*0080*/  ISETP.GE.AND P0, PT, R7, UR5, PT ;  /* 0x0000000507007c0c */ /* 0x002fc8000bf06270 */
[----:B------:R-:W-:-:S13]  /*0090*/  ISETP.NE.OR P0, PT, R0, 0x1, P0 ;  /* 0x000000010000780c */ /* 0x000fda0000705670 */
[----:B------:R-:W-:Y:S05]  /*00a0*/  @P0 EXIT ;  /* 0x000000000000094d */ /* 0x000fea0003800000 */
[----:B------:R-:W0:Y:S01]  /*00b0*/  LDC.64 R4, c[0x0][0x380] ;  /* 0x0000e000ff047b82 */ /* 0x000e220000000a00 */
[----:B------:R-:W1:Y:S01]  /*00c0*/  LDCU.64 UR4, c[0x0][0x358] ;  /* 0x00006b00ff0477ac */ /* 0x000e620008000a00 */
[----:B0-----:R-:W-:-:S04]  /*00d0*/  IMAD.WIDE.U32 R2, R3, 0x4, R4 ;  /* 0x0000000403027825 */ /* 0x001fc800078e0004 */
[----:B------:R-:W-:Y:S02]  /*00e0*/  IMAD.WIDE.U32 R4, R7, 0x4, R4 ;  /* 0x0000000407047825 */ /* 0x000fe400078e0004 */
[----:B-1----:R-:W2:Y:S04]  /*00f0*/  LDG.E R7, desc[UR4][R2.64] ;  /* 0x0000000402077981 */ /* 0x002ea8000c1e1900 */
[----:B------:R-:W2:Y:S02]  /*0100*/  LDG.E R0, desc[UR4][R4.64] ;  /* 0x0000000404007981 */ /* 0x000ea4000c1e1900 */
[----:B--2---:R-:W-:-:S13]  /*0110*/  ISETP.GT.AND P0, PT, R7, R0, PT ;  /* 0x000000000700720c */ /* 0x004fda0003f04270 */
[----:B------:R-:W-:Y:S05]  /*0120*/  @!P0 EXIT ;  /* 0x000000000000894d */ /* 0x000fea0003800000 */
[----:B------:R-:W-:Y:S04]  /*0130*/  STG.E desc[UR4][R2.64], R0 ;  /* 0x0000000002007986 */ /* 0x000fe8000c101904 */
[----:B------:R-:W-:Y:S01]  /*0140*/  STG.E desc[UR4][R4.64], R7 ;  /* 0x0000000704007986 */ /* 0x000fe2000c101904 */
[----:B------:R-:W-:Y:S05]  /*0150*/  EXIT ;  /* 0x000000000000794d */ /* 0x000fea0003800000 */
.L_x_1:
        /* <DEDUP_REMOVED lines=10> */
.L_x_3:


//--------------------- .nv.shared.reserved.0     --------------------------
	.section	.nv.shared.reserved.0,"aw",@nobits
	.weak		__nv_reservedSMEM_offset_0_alias
	.size		__nv_reservedSMEM_offset_0_alias, 0, 64
	.other		__nv_reservedSMEM_offset_0_alias,@"STO_CUDA_RESERVED_SHARED STV_DEFAULT"
__nv_reservedSMEM_offset_0_alias:
	.zero		0
	.zero		64


//--------------------- .nv.constant0._Z7evenOddPii --------------------------
	.section	.nv.constant0._Z7evenOddPii,"a",@progbits
	.sectionflags	@""
	.align	4
.nv.constant0._Z7evenOddPii:
	.zero		908


//--------------------- .nv.constant0._Z7oddEvenPii --------------------------
	.section	.nv.constant0._Z7oddEvenPii,"a",@progbits
	.sectionflags	@""
	.align	4
.nv.constant0._Z7oddEvenPii:
	.zero		908


//--------------------- SYMBOLS --------------------------

	.type		.nv.reservedSmem.offset0,@object
	.size		.nv.reservedSmem.offset0,0x4
